//
// Generated by NVIDIA NVVM Compiler
//
// Compiler Build ID: CL-36424714
// Cuda compilation tools, release 13.0, V13.0.88
// Based on NVVM 20.0.0
//

.version 9.0
.target sm_100
.address_size 64

	// .globl	reduce_sum_f32
.extern .shared .align 16 .b8 sdata[];
.extern .shared .align 16 .b8 sdata_d[];

.visible .entry reduce_sum_f32(
	.param .u64 .ptr .align 1 reduce_sum_f32_param_0,
	.param .u64 .ptr .align 1 reduce_sum_f32_param_1,
	.param .u32 reduce_sum_f32_param_2
)
{
	.reg .pred 	%p<6>;
	.reg .b32 	%r<14>;
	.reg .b32 	%f<9>;
	.reg .b64 	%rd<9>;

	ld.param.u64 	%rd1, [reduce_sum_f32_param_0];
	ld.param.u64 	%rd2, [reduce_sum_f32_param_1];
	ld.param.u32 	%r8, [reduce_sum_f32_param_2];
	mov.u32 	%r1, %tid.x;
	mov.u32 	%r2, %ctaid.x;
	mov.u32 	%r13, %ntid.x;
	mad.lo.s32 	%r4, %r2, %r13, %r1;
	setp.ge.s32 	%p1, %r4, %r8;
	mov.f32 	%f8, 0f00000000;
	@%p1 bra 	$L__BB0_2;
	cvta.to.global.u64 	%rd3, %rd1;
	mul.wide.s32 	%rd4, %r4, 4;
	add.s64 	%rd5, %rd3, %rd4;
	ld.global.nc.f32 	%f8, [%rd5];
$L__BB0_2:
	shl.b32 	%r9, %r1, 2;
	mov.u32 	%r10, sdata;
	add.s32 	%r5, %r10, %r9;
	st.shared.f32 	[%r5], %f8;
	bar.sync 	0;
	setp.lt.u32 	%p2, %r13, 2;
	@%p2 bra 	$L__BB0_6;
$L__BB0_3:
	shr.u32 	%r7, %r13, 1;
	setp.ge.u32 	%p3, %r1, %r7;
	@%p3 bra 	$L__BB0_5;
	shl.b32 	%r11, %r7, 2;
	add.s32 	%r12, %r5, %r11;
	ld.shared.f32 	%f4, [%r12];
	ld.shared.f32 	%f5, [%r5];
	add.f32 	%f6, %f4, %f5;
	st.shared.f32 	[%r5], %f6;
$L__BB0_5:
	bar.sync 	0;
	setp.gt.u32 	%p4, %r13, 3;
	mov.u32 	%r13, %r7;
	@%p4 bra 	$L__BB0_3;
$L__BB0_6:
	setp.ne.s32 	%p5, %r1, 0;
	@%p5 bra 	$L__BB0_8;
	ld.shared.f32 	%f7, [sdata];
	cvta.to.global.u64 	%rd6, %rd2;
	mul.wide.u32 	%rd7, %r2, 4;
	add.s64 	%rd8, %rd6, %rd7;
	st.global.f32 	[%rd8], %f7;
$L__BB0_8:
	ret;

}
	// .globl	reduce_sum_f64
.visible .entry reduce_sum_f64(
	.param .u64 .ptr .align 1 reduce_sum_f64_param_0,
	.param .u64 .ptr .align 1 reduce_sum_f64_param_1,
	.param .u32 reduce_sum_f64_param_2
)
{
	.reg .pred 	%p<6>;
	.reg .b32 	%r<14>;
	.reg .b64 	%rd<9>;
	.reg .b64 	%fd<9>;

	ld.param.u64 	%rd1, [reduce_sum_f64_param_0];
	ld.param.u64 	%rd2, [reduce_sum_f64_param_1];
	ld.param.u32 	%r8, [reduce_sum_f64_param_2];
	mov.u32 	%r1, %tid.x;
	mov.u32 	%r2, %ctaid.x;
	mov.u32 	%r13, %ntid.x;
	mad.lo.s32 	%r4, %r2, %r13, %r1;
	setp.ge.s32 	%p1, %r4, %r8;
	mov.f64 	%fd8, 0d0000000000000000;
	@%p1 bra 	$L__BB1_2;
	cvta.to.global.u64 	%rd3, %rd1;
	mul.wide.s32 	%rd4, %r4, 8;
	add.s64 	%rd5, %rd3, %rd4;
	ld.global.nc.f64 	%fd8, [%rd5];
$L__BB1_2:
	shl.b32 	%r9, %r1, 3;
	mov.u32 	%r10, sdata_d;
	add.s32 	%r5, %r10, %r9;
	st.shared.f64 	[%r5], %fd8;
	bar.sync 	0;
	setp.lt.u32 	%p2, %r13, 2;
	@%p2 bra 	$L__BB1_6;
$L__BB1_3:
	shr.u32 	%r7, %r13, 1;
	setp.ge.u32 	%p3, %r1, %r7;
	@%p3 bra 	$L__BB1_5;
	shl.b32 	%r11, %r7, 3;
	add.s32 	%r12, %r5, %r11;
	ld.shared.f64 	%fd4, [%r12];
	ld.shared.f64 	%fd5, [%r5];
	add.f64 	%fd6, %fd4, %fd5;
	st.shared.f64 	[%r5], %fd6;
$L__BB1_5:
	bar.sync 	0;
	setp.gt.u32 	%p4, %r13, 3;
	mov.u32 	%r13, %r7;
	@%p4 bra 	$L__BB1_3;
$L__BB1_6:
	setp.ne.s32 	%p5, %r1, 0;
	@%p5 bra 	$L__BB1_8;
	ld.shared.f64 	%fd7, [sdata_d];
	cvta.to.global.u64 	%rd6, %rd2;
	mul.wide.u32 	%rd7, %r2, 8;
	add.s64 	%rd8, %rd6, %rd7;
	st.global.f64 	[%rd8], %fd7;
$L__BB1_8:
	ret;

}


// ===== COMPILED SASS (sm_100) =====

	.target	sm_100

	.elftype	@"ET_EXEC"


//--------------------- .note.nv.tkinfo           --------------------------
	.section	.note.nv.tkinfo,"",@"SHT_NOTE"
	.sectionflags	@"SHF_NOTE_NV_TKINFO"
	.tkinfo
        /*0018*/ 	.word	0x00000002
        /*0030*/ 	.string	""
        /*0030*/ 	.string	"ptxas"
        /*0030*/ 	.string	"Cuda compilation tools, release 13.0, V13.0.88"
        /*0030*/ 	.string	"Build cuda_13.0.r13.0/compiler.36424714_0"
        /*0030*/ 	.string	"-arch sm_100 -m 64 "



//--------------------- .note.nv.cuinfo           --------------------------
	.section	.note.nv.cuinfo,"",@"SHT_NOTE"
	.sectionflags	@"SHF_NOTE_NV_CUINFO"
        /*0018*/ 	.short	0x0002
        /*001a*/ 	.short	0x0064
        /*001c*/ 	.short	0x0082
	.zero		2


//--------------------- .nv.info                  --------------------------
	.section	.nv.info,"",@"SHT_CUDA_INFO"
	.align	4


	//----- nvinfo : EIATTR_REGCOUNT
	.align		4
        /*0000*/ 	.byte	0x04, 0x2f
        /*0002*/ 	.short	(.L_1 - .L_0)
	.align		4
.L_0:
        /*0004*/ 	.word	index@(reduce_sum_f32)
        /*0008*/ 	.word	0x0000000b


	//----- nvinfo : EIATTR_FRAME_SIZE
	.align		4
.L_1:
        /*000c*/ 	.byte	0x04, 0x11
        /*000e*/ 	.short	(.L_3 - .L_2)
	.align		4
.L_2:
        /*0010*/ 	.word	index@(reduce_sum_f32)
        /*0014*/ 	.word	0x00000000


	//----- nvinfo : EIATTR_REGCOUNT
	.align		4
.L_3:
        /*0018*/ 	.byte	0x04, 0x2f
        /*001a*/ 	.short	(.L_5 - .L_4)
	.align		4
.L_4:
        /*001c*/ 	.word	index@(reduce_sum_f64)
        /*0020*/ 	.word	0x0000000d


	//----- nvinfo : EIATTR_FRAME_SIZE
	.align		4
.L_5:
        /*0024*/ 	.byte	0x04, 0x11
        /*0026*/ 	.short	(.L_7 - .L_6)
	.align		4
.L_6:
        /*0028*/ 	.word	index@(reduce_sum_f64)
        /*002c*/ 	.word	0x00000000


	//----- nvinfo : EIATTR_MIN_STACK_SIZE
	.align		4
.L_7:
        /*0030*/ 	.byte	0x04, 0x12
        /*0032*/ 	.short	(.L_9 - .L_8)
	.align		4
.L_8:
        /*0034*/ 	.word	index@(reduce_sum_f64)
        /*0038*/ 	.word	0x00000000


	//----- nvinfo : EIATTR_MIN_STACK_SIZE
	.align		4
.L_9:
        /*003c*/ 	.byte	0x04, 0x12
        /*003e*/ 	.short	(.L_11 - .L_10)
	.align		4
.L_10:
        /*0040*/ 	.word	index@(reduce_sum_f32)
        /*0044*/ 	.word	0x00000000
.L_11:


//--------------------- .nv.compat                --------------------------
	.section	.nv.compat,"",@"SHT_CUDA_COMPAT_INFO"
	.align	4
        /*0000*/ 	.byte	0x02, 0x09, 0x00, 0x00, 0x02, 0x02, 0x01, 0x00, 0x02, 0x05, 0x05, 0x00, 0x03, 0x07, 0x01, 0x01
        /*0010*/ 	.byte	0x02, 0x03, 0x00, 0x00, 0x02, 0x06, 0x01, 0x00, 0x04, 0x0b, 0x08, 0x00, 0x01, 0x00, 0x00, 0x00
        /*0020*/ 	.byte	0x00, 0x00, 0x00, 0x00


//--------------------- .nv.info.reduce_sum_f64   --------------------------
	.section	.nv.info.reduce_sum_f64,"",@"SHT_CUDA_INFO"
	.sectionflags	@""
	.align	4


	//----- nvinfo : EIATTR_CUDA_API_VERSION
	.align		4
        /*0000*/ 	.byte	0x04, 0x37
        /*0002*/ 	.short	(.L_13 - .L_12)
.L_12:
        /*0004*/ 	.word	0x00000082


	//----- nvinfo : EIATTR_KPARAM_INFO
	.align		4
.L_13:
        /*0008*/ 	.byte	0x04, 0x17
        /*000a*/ 	.short	(.L_15 - .L_14)
.L_14:
        /*000c*/ 	.word	0x00000000
        /*0010*/ 	.short	0x0002
        /*0012*/ 	.short	0x0010
        /*0014*/ 	.byte	0x00, 0xf0, 0x11, 0x00


	//----- nvinfo : EIATTR_KPARAM_INFO
	.align		4
.L_15:
        /*0018*/ 	.byte	0x04, 0x17
        /*001a*/ 	.short	(.L_17 - .L_16)
.L_16:
        /*001c*/ 	.word	0x00000000
        /*0020*/ 	.short	0x0001
        /*0022*/ 	.short	0x0008
        /*0024*/ 	.byte	0x00, 0xf5, 0x21, 0x00


	//----- nvinfo : EIATTR_KPARAM_INFO
	.align		4
.L_17:
        /*0028*/ 	.byte	0x04, 0x17
        /*002a*/ 	.short	(.L_19 - .L_18)
.L_18:
        /*002c*/ 	.word	0x00000000
        /*0030*/ 	.short	0x0000
        /*0032*/ 	.short	0x0000
        /*0034*/ 	.byte	0x00, 0xf5, 0x21, 0x00


	//----- nvinfo : EIATTR_SPARSE_MMA_MASK
	.align		4
.L_19:
        /*0038*/ 	.byte	0x03, 0x50
        /*003a*/ 	.short	0x0000


	//----- nvinfo : EIATTR_MAXREG_COUNT
	.align		4
        /*003c*/ 	.byte	0x03, 0x1b
        /*003e*/ 	.short	0x00ff


	//----- nvinfo : EIATTR_NUM_BARRIERS
	.align		4
        /*0040*/ 	.byte	0x02, 0x4c
        /*0042*/ 	.byte	0x01
	.zero		1


	//----- nvinfo : EIATTR_MERCURY_ISA_VERSION
	.align		4
        /*0044*/ 	.byte	0x03, 0x5f
        /*0046*/ 	.short	0x0101


	//----- nvinfo : EIATTR_VRC_CTA_INIT_COUNT
	.align		4
        /*0048*/ 	.byte	0x02, 0x4a
	.zero		1
	.zero		1


	//----- nvinfo : EIATTR_EXIT_INSTR_OFFSETS
	.align		4
        /*004c*/ 	.byte	0x04, 0x1c
        /*004e*/ 	.short	(.L_21 - .L_20)


	//   ....[0]....
.L_20:
        /*0050*/ 	.word	0x00000210


	//   ....[1]....
        /*0054*/ 	.word	0x00000290


	//----- nvinfo : EIATTR_CBANK_PARAM_SIZE
	.align		4
.L_21:
        /*0058*/ 	.byte	0x03, 0x19
        /*005a*/ 	.short	0x0014


	//----- nvinfo : EIATTR_PARAM_CBANK
	.align		4
        /*005c*/ 	.byte	0x04, 0x0a
        /*005e*/ 	.short	(.L_23 - .L_22)
	.align		4
.L_22:
        /*0060*/ 	.word	index@(.nv.constant0.reduce_sum_f64)
        /*0064*/ 	.short	0x0380
        /*0066*/ 	.short	0x0014


	//----- nvinfo : EIATTR_SW_WAR
	.align		4
.L_23:
        /*0068*/ 	.byte	0x04, 0x36
        /*006a*/ 	.short	(.L_25 - .L_24)
.L_24:
        /*006c*/ 	.word	0x00000008
.L_25:


//--------------------- .nv.info.reduce_sum_f32   --------------------------
	.section	.nv.info.reduce_sum_f32,"",@"SHT_CUDA_INFO"
	.sectionflags	@""
	.align	4


	//----- nvinfo : EIATTR_CUDA_API_VERSION
	.align		4
        /*0000*/ 	.byte	0x04, 0x37
        /*0002*/ 	.short	(.L_27 - .L_26)
.L_26:
        /*0004*/ 	.word	0x00000082


	//----- nvinfo : EIATTR_KPARAM_INFO
	.align		4
.L_27:
        /*0008*/ 	.byte	0x04, 0x17
        /*000a*/ 	.short	(.L_29 - .L_28)
.L_28:
        /*000c*/ 	.word	0x00000000
        /*0010*/ 	.short	0x0002
        /*0012*/ 	.short	0x0010
        /*0014*/ 	.byte	0x00, 0xf0, 0x11, 0x00


	//----- nvinfo : EIATTR_KPARAM_INFO
	.align		4
.L_29:
        /*0018*/ 	.byte	0x04, 0x17
        /*001a*/ 	.short	(.L_31 - .L_30)
.L_30:
        /*001c*/ 	.word	0x00000000
        /*0020*/ 	.short	0x0001
        /*0022*/ 	.short	0x0008
        /*0024*/ 	.byte	0x00, 0xf5, 0x21, 0x00


	//----- nvinfo : EIATTR_KPARAM_INFO
	.align		4
.L_31:
        /*0028*/ 	.byte	0x04, 0x17
        /*002a*/ 	.short	(.L_33 - .L_32)
.L_32:
        /*002c*/ 	.word	0x00000000
        /*0030*/ 	.short	0x0000
        /*0032*/ 	.short	0x0000
        /*0034*/ 	.byte	0x00, 0xf5, 0x21, 0x00


	//----- nvinfo : EIATTR_SPARSE_MMA_MASK
	.align		4
.L_33:
        /*0038*/ 	.byte	0x03, 0x50
        /*003a*/ 	.short	0x0000


	//----- nvinfo : EIATTR_MAXREG_COUNT
	.align		4
        /*003c*/ 	.byte	0x03, 0x1b
        /*003e*/ 	.short	0x00ff


	//----- nvinfo : EIATTR_NUM_BARRIERS
	.align		4
        /*0040*/ 	.byte	0x02, 0x4c
        /*0042*/ 	.byte	0x01
	.zero		1


	//----- nvinfo : EIATTR_MERCURY_ISA_VERSION
	.align		4
        /*0044*/ 	.byte	0x03, 0x5f
        /*0046*/ 	.short	0x0101


	//----- nvinfo : EIATTR_VRC_CTA_INIT_COUNT
	.align		4
        /*0048*/ 	.byte	0x02, 0x4a
	.zero		1
	.zero		1


	//----- nvinfo : EIATTR_EXIT_INSTR_OFFSETS
	.align		4
        /*004c*/ 	.byte	0x04, 0x1c
        /*004e*/ 	.short	(.L_35 - .L_34)


	//   ....[0]....
.L_34:
        /*0050*/ 	.word	0x00000210


	//   ....[1]....
        /*0054*/ 	.word	0x00000290


	//----- nvinfo : EIATTR_CBANK_PARAM_SIZE
	.align		4
.L_35:
        /*0058*/ 	.byte	0x03, 0x19
        /*005a*/ 	.short	0x0014


	//----- nvinfo : EIATTR_PARAM_CBANK
	.align		4
        /*005c*/ 	.byte	0x04, 0x0a
        /*005e*/ 	.short	(.L_37 - .L_36)
	.align		4
.L_36:
        /*0060*/ 	.word	index@(.nv.constant0.reduce_sum_f32)
        /*0064*/ 	.short	0x0380
        /*0066*/ 	.short	0x0014


	//----- nvinfo : EIATTR_SW_WAR
	.align		4
.L_37:
        /*0068*/ 	.byte	0x04, 0x36
        /*006a*/ 	.short	(.L_39 - .L_38)
.L_38:
        /*006c*/ 	.word	0x00000008
.L_39:


//--------------------- .nv.callgraph             --------------------------
	.section	.nv.callgraph,"",@"SHT_CUDA_CALLGRAPH"
	.align	4
	.sectionentsize	8
	.align		4
        /*0000*/ 	.word	0x00000000
	.align		4
        /*0004*/ 	.word	0xffffffff
	.align		4
        /*0008*/ 	.word	0x00000000
	.align		4
        /*000c*/ 	.word	0xfffffffe
	.align		4
        /*0010*/ 	.word	0x00000000
	.align		4
        /*0014*/ 	.word	0xfffffffd
	.align		4
        /*0018*/ 	.word	0x00000000
	.align		4
        /*001c*/ 	.word	0xfffffffc


//--------------------- .text.reduce_sum_f64      --------------------------
	.section	.text.reduce_sum_f64,"ax",@progbits
	.align	128
        .global         reduce_sum_f64
        .type           reduce_sum_f64,@function
        .size           reduce_sum_f64,(.L_x_6 - reduce_sum_f64)
        .other          reduce_sum_f64,@"STO_CUDA_ENTRY STV_DEFAULT"
reduce_sum_f64:
.text.reduce_sum_f64:
[----:B------:R-:W-:Y:S01]  /*0000*/  LDC R1, c[0x0][0x37c] ;  /* 0x0000df00ff017b82 */ /* 0x000fe20000000800 */
[----:B------:R-:W0:Y:S01]  /*0010*/  S2R R8, SR_TID.X ;  /* 0x0000000000087919 */ /* 0x000e220000002100 */
[----:B------:R-:W0:Y:S01]  /*0020*/  LDCU UR8, c[0x0][0x360] ;  /* 0x00006c00ff0877ac */ /* 0x000e220008000800 */
[----:B------:R-:W-:Y:S01]  /*0030*/  CS2R R2, SRZ ;  /* 0x0000000000027805 */ /* 0x000fe2000001ff00 */
[----:B------:R-:W0:Y:S01]  /*0040*/  S2R R9, SR_CTAID.X ;  /* 0x0000000000097919 */ /* 0x000e220000002500 */
[----:B------:R-:W1:Y:S01]  /*0050*/  LDCU UR4, c[0x0][0x390] ;  /* 0x00007200ff0477ac */ /* 0x000e620008000800 */
[----:B------:R-:W2:Y:S01]  /*0060*/  LDCU.64 UR6, c[0x0][0x358] ;  /* 0x00006b00ff0677ac */ /* 0x000ea20008000a00 */
[----:B0-----:R-:W-:-:S05]  /*0070*/  IMAD R7, R9, UR8, R8 ;  /* 0x0000000809077c24 */ /* 0x001fca000f8e0208 */
[----:B-1----:R-:W-:-:S13]  /*0080*/  ISETP.GE.AND P0, PT, R7, UR4, PT ;  /* 0x0000000407007c0c */ /* 0x002fda000bf06270 */
[----:B------:R-:W0:Y:S02]  /*0090*/  @!P0 LDC.64 R4, c[0x0][0x380] ;  /* 0x0000e000ff048b82 */ /* 0x000e240000000a00 */
[----:B0-----:R-:W-:-:S05]  /*00a0*/  @!P0 IMAD.WIDE R4, R7, 0x8, R4 ;  /* 0x0000000807048825 */ /* 0x001fca00078e0204 */
[----:B--2---:R-:W2:Y:S01]  /*00b0*/  @!P0 LDG.E.64.CONSTANT R2, desc[UR6][R4.64] ;  /* 0x0000000604028981 */ /* 0x004ea2000c1e9b00 */
[----:B------:R-:W0:Y:S01]  /*00c0*/  S2UR UR5, SR_CgaCtaId ;  /* 0x00000000000579c3 */ /* 0x000e220000008800 */
[----:B------:R-:W-:Y:S01]  /*00d0*/  IMAD.U32 R0, RZ, RZ, UR8 ;  /* 0x00000008ff007e24 */ /* 0x000fe2000f8e00ff */
[----:B------:R-:W-:Y:S01]  /*00e0*/  UMOV UR4, 0x400 ;  /* 0x0000040000047882 */ /* 0x000fe20000000000 */
[----:B------:R-:W-:-:S03]  /*00f0*/  ISETP.NE.AND P0, PT, R8, RZ, PT ;  /* 0x000000ff0800720c */ /* 0x000fc60003f05270 */
[----:B------:R-:W-:Y:S01]  /*0100*/  ISETP.GE.U32.AND P1, PT, R0, 0x2, PT ;  /* 0x000000020000780c */ /* 0x000fe20003f26070 */
[----:B0-----:R-:W-:-:S06]  /*0110*/  ULEA UR4, UR5, UR4, 0x18 ;  /* 0x0000000405047291 */ /* 0x001fcc000f8ec0ff */
[----:B------:R-:W-:-:S05]  /*0120*/  LEA R7, R8, UR4, 0x3 ;  /* 0x0000000408077c11 */ /* 0x000fca000f8e18ff */
[----:B--2---:R0:W-:Y:S01]  /*0130*/  STS.64 [R7], R2 ;  /* 0x0000000207007388 */ /* 0x0041e20000000a00 */
[----:B------:R-:W-:Y:S06]  /*0140*/  BAR.SYNC.DEFER_BLOCKING 0x0 ;  /* 0x0000000000007b1d */ /* 0x000fec0000010000 */
[----:B------:R-:W-:Y:S05]  /*0150*/  @!P1 BRA `(.L_x_0) ;  /* 0x00000000002c9947 */ /* 0x000fea0003800000 */
.L_x_1:
[----:B------:R-:W-:-:S04]  /*0160*/  SHF.R.U32.HI R10, RZ, 0x1, R0 ;  /* 0x00000001ff0a7819 */ /* 0x000fc80000011600 */
[----:B------:R-:W-:-:S13]  /*0170*/  ISETP.GE.U32.AND P1, PT, R8, R10, PT ;  /* 0x0000000a0800720c */ /* 0x000fda0003f26070 */
[----:B------:R-:W-:Y:S01]  /*0180*/  @!P1 IMAD R6, R10, 0x8, R7 ;  /* 0x000000080a069824 */ /* 0x000fe200078e0207 */
[----:B------:R-:W-:Y:S04]  /*0190*/  @!P1 LDS.64 R4, [R7] ;  /* 0x0000000007049984 */ /* 0x000fe80000000a00 */
[----:B0-----:R-:W0:Y:S02]  /*01a0*/  @!P1 LDS.64 R2, [R6] ;  /* 0x0000000006029984 */ /* 0x001e240000000a00 */
[----:B0-----:R-:W-:-:S07]  /*01b0*/  @!P1 DADD R2, R2, R4 ;  /* 0x0000000002029229 */ /* 0x001fce0000000004 */
[----:B------:R1:W-:Y:S01]  /*01c0*/  @!P1 STS.64 [R7], R2 ;  /* 0x0000000207009388 */ /* 0x0003e20000000a00 */
[----:B------:R-:W-:Y:S01]  /*01d0*/  BAR.SYNC.DEFER_BLOCKING 0x0 ;  /* 0x0000000000007b1d */ /* 0x000fe20000010000 */
[----:B------:R-:W-:Y:S01]  /*01e0*/  ISETP.GT.U32.AND P1, PT, R0, 0x3, PT ;  /* 0x000000030000780c */ /* 0x000fe20003f24070 */
[----:B------:R-:W-:-:S12]  /*01f0*/  IMAD.MOV.U32 R0, RZ, RZ, R10 ;  /* 0x000000ffff007224 */ /* 0x000fd800078e000a */
[----:B-1----:R-:W-:Y:S05]  /*0200*/  @P1 BRA `(.L_x_1) ;  /* 0xfffffffc00d41947 */ /* 0x002fea000383ffff */
.L_x_0:
[----:B------:R-:W-:Y:S05]  /*0210*/  @P0 EXIT ;  /* 0x000000000000094d */ /* 0x000fea0003800000 */
[----:B------:R-:W1:Y:S01]  /*0220*/  S2UR UR5, SR_CgaCtaId ;  /* 0x00000000000579c3 */ /* 0x000e620000008800 */
[----:B------:R-:W-:-:S07]  /*0230*/  UMOV UR4, 0x400 ;  /* 0x0000040000047882 */ /* 0x000fce0000000000 */
[----:B------:R-:W2:Y:S01]  /*0240*/  LDC.64 R4, c[0x0][0x388] ;  /* 0x0000e200ff047b82 */ /* 0x000ea20000000a00 */
[----:B-1----:R-:W-:Y:S01]  /*0250*/  ULEA UR4, UR5, UR4, 0x18 ;  /* 0x0000000405047291 */ /* 0x002fe2000f8ec0ff */
[----:B--2---:R-:W-:-:S08]  /*0260*/  IMAD.WIDE.U32 R4, R9, 0x8, R4 ;  /* 0x0000000809047825 */ /* 0x004fd000078e0004 */
[----:B0-----:R-:W0:Y:S04]  /*0270*/  LDS.64 R2, [UR4] ;  /* 0x00000004ff027984 */ /* 0x001e280008000a00 */
[----:B0-----:R-:W-:Y:S01]  /*0280*/  STG.E.64 desc[UR6][R4.64], R2 ;  /* 0x0000000204007986 */ /* 0x001fe2000c101b06 */
[----:B------:R-:W-:Y:S05]  /*0290*/  EXIT ;  /* 0x000000000000794d */ /* 0x000fea0003800000 */
.L_x_2:
[----:B------:R-:W-:-:S00]  /*02a0*/  BRA `(.L_x_2) ;  /* 0xfffffffc00fc7947 */ /* 0x000fc0000383ffff */
[----:B------:R-:W-:-:S00]  /*02b0*/  NOP ;  /* 0x0000000000007918 */ /* 0x000fc00000000000 */
        /* <DEDUP_REMOVED lines=12> */
.L_x_6:


//--------------------- .text.reduce_sum_f32      --------------------------
	.section	.text.reduce_sum_f32,"ax",@progbits
	.align	128
        .global         reduce_sum_f32
        .type           reduce_sum_f32,@function
        .size           reduce_sum_f32,(.L_x_7 - reduce_sum_f32)
        .other          reduce_sum_f32,@"STO_CUDA_ENTRY STV_DEFAULT"
reduce_sum_f32:
.text.reduce_sum_f32:
[----:B------:R-:W-:Y:S01]  /*0000*/  LDC R1, c[0x0][0x37c] ;  /* 0x0000df00ff017b82 */ /* 0x000fe20000000800 */
[----:B------:R-:W0:Y:S01]  /*0010*/  S2R R6, SR_TID.X ;  /* 0x0000000000067919 */ /* 0x000e220000002100 */
[----:B------:R-:W0:Y:S01]  /*0020*/  LDCU UR8, c[0x0][0x360] ;  /* 0x00006c00ff0877ac */ /* 0x000e220008000800 */
[----:B------:R-:W-:Y:S01]  /*0030*/  IMAD.MOV.U32 R4, RZ, RZ, RZ ;  /* 0x000000ffff047224 */ /* 0x000fe200078e00ff */
[----:B------:R-:W0:Y:S01]  /*0040*/  S2R R7, SR_CTAID.X ;  /* 0x0000000000077919 */ /* 0x000e220000002500 */
[----:B------:R-:W1:Y:S01]  /*0050*/  LDCU UR4, c[0x0][0x390] ;  /* 0x00007200ff0477ac */ /* 0x000e620008000800 */
[----:B------:R-:W2:Y:S01]  /*0060*/  LDCU.64 UR6, c[0x0][0x358] ;  /* 0x00006b00ff0677ac */ /* 0x000ea20008000a00 */
[----:B0-----:R-:W-:-:S05]  /*0070*/  IMAD R5, R7, UR8, R6 ;  /* 0x0000000807057c24 */ /* 0x001fca000f8e0206 */
[----:B-1----:R-:W-:-:S13]  /*0080*/  ISETP.GE.AND P0, PT, R5, UR4, PT ;  /* 0x0000000405007c0c */ /* 0x002fda000bf06270 */
[----:B------:R-:W0:Y:S02]  /*0090*/  @!P0 LDC.64 R2, c[0x0][0x380] ;  /* 0x0000e000ff028b82 */ /* 0x000e240000000a00 */
[----:B0-----:R-:W-:-:S05]  /*00a0*/  @!P0 IMAD.WIDE R2, R5, 0x4, R2 ;  /* 0x0000000405028825 */ /* 0x001fca00078e0202 */
[----:B--2---:R-:W2:Y:S01]  /*00b0*/  @!P0 LDG.E.CONSTANT R4, desc[UR6][R2.64] ;  /* 0x0000000602048981 */ /* 0x004ea2000c1e9900 */
[----:B------:R-:W0:Y:S01]  /*00c0*/  S2UR UR5, SR_CgaCtaId ;  /* 0x00000000000579c3 */ /* 0x000e220000008800 */
[----:B------:R-:W-:Y:S01]  /*00d0*/  IMAD.U32 R0, RZ, RZ, UR8 ;  /* 0x00000008ff007e24 */ /* 0x000fe2000f8e00ff */
[----:B------:R-:W-:Y:S01]  /*00e0*/  UMOV UR4, 0x400 ;  /* 0x0000040000047882 */ /* 0x000fe20000000000 */
[----:B------:R-:W-:-:S03]  /*00f0*/  ISETP.NE.AND P0, PT, R6, RZ, PT ;  /* 0x000000ff0600720c */ /* 0x000fc60003f05270 */
[----:B------:R-:W-:Y:S01]  /*0100*/  ISETP.GE.U32.AND P1, PT, R0, 0x2, PT ;  /* 0x000000020000780c */ /* 0x000fe20003f26070 */
[----:B0-----:R-:W-:-:S06]  /*0110*/  ULEA UR4, UR5, UR4, 0x18 ;  /* 0x0000000405047291 */ /* 0x001fcc000f8ec0ff */
[----:B------:R-:W-:-:S05]  /*0120*/  LEA R5, R6, UR4, 0x2 ;  /* 0x0000000406057c11 */ /* 0x000fca000f8e10ff */
[----:B--2---:R0:W-:Y:S01]  /*0130*/  STS [R5], R4 ;  /* 0x0000000405007388 */ /* 0x0041e20000000800 */
[----:B------:R-:W-:Y:S06]  /*0140*/  BAR.SYNC.DEFER_BLOCKING 0x0 ;  /* 0x0000000000007b1d */ /* 0x000fec0000010000 */
[----:B------:R-:W-:Y:S05]  /*0150*/  @!P1 BRA `(.L_x_3) ;  /* 0x00000000002c9947 */ /* 0x000fea0003800000 */
.L_x_4:
[----:B------:R-:W-:-:S04]  /*0160*/  SHF.R.U32.HI R8, RZ, 0x1, R0 ;  /* 0x00000001ff087819 */ /* 0x000fc80000011600 */
[----:B------:R-:W-:-:S13]  /*0170*/  ISETP.GE.U32.AND P1, PT, R6, R8, PT ;  /* 0x000000080600720c */ /* 0x000fda0003f26070 */
[----:B------:R-:W-:Y:S01]  /*0180*/  @!P1 LEA R2, R8, R5, 0x2 ;  /* 0x0000000508029211 */ /* 0x000fe200078e10ff */
[----:B------:R-:W-:Y:S05]  /*0190*/  @!P1 LDS R3, [R5] ;  /* 0x0000000005039984 */ /* 0x000fea0000000800 */
[----:B------:R-:W0:Y:S02]  /*01a0*/  @!P1 LDS R2, [R2] ;  /* 0x0000000002029984 */ /* 0x000e240000000800 */
[----:B0-----:R-:W-:-:S05]  /*01b0*/  @!P1 FADD R4, R2, R3 ;  /* 0x0000000302049221 */ /* 0x001fca0000000000 */
[----:B------:R1:W-:Y:S01]  /*01c0*/  @!P1 STS [R5], R4 ;  /* 0x0000000405009388 */ /* 0x0003e20000000800 */
[----:B------:R-:W-:Y:S01]  /*01d0*/  BAR.SYNC.DEFER_BLOCKING 0x0 ;  /* 0x0000000000007b1d */ /* 0x000fe20000010000 */
[----:B------:R-:W-:Y:S01]  /*01e0*/  ISETP.GT.U32.AND P1, PT, R0, 0x3, PT ;  /* 0x000000030000780c */ /* 0x000fe20003f24070 */
[----:B------:R-:W-:-:S12]  /*01f0*/  IMAD.MOV.U32 R0, RZ, RZ, R8 ;  /* 0x000000ffff007224 */ /* 0x000fd800078e0008 */
[----:B-1----:R-:W-:Y:S05]  /*0200*/  @P1 BRA `(.L_x_4) ;  /* 0xfffffffc00d41947 */ /* 0x002fea000383ffff */
.L_x_3:
[----:B------:R-:W-:Y:S05]  /*0210*/  @P0 EXIT ;  /* 0x000000000000094d */ /* 0x000fea0003800000 */
[----:B------:R-:W1:Y:S01]  /*0220*/  S2UR UR5, SR_CgaCtaId ;  /* 0x00000000000579c3 */ /* 0x000e620000008800 */
[----:B------:R-:W-:-:S07]  /*0230*/  UMOV UR4, 0x400 ;  /* 0x0000040000047882 */ /* 0x000fce0000000000 */
[----:B------:R-:W2:Y:S01]  /*0240*/  LDC.64 R2, c[0x0][0x388] ;  /* 0x0000e200ff027b82 */ /* 0x000ea20000000a00 */
[----:B-1----:R-:W-:Y:S01]  /*0250*/  ULEA UR4, UR5, UR4, 0x18 ;  /* 0x0000000405047291 */ /* 0x002fe2000f8ec0ff */
[----:B--2---:R-:W-:-:S08]  /*0260*/  IMAD.WIDE.U32 R2, R7, 0x4, R2 ;  /* 0x0000000407027825 */ /* 0x004fd000078e0002 */
[----:B0-----:R-:W0:Y:S04]  /*0270*/  LDS R5, [UR4] ;  /* 0x00000004ff057984 */ /* 0x001e280008000800 */
[----:B0-----:R-:W-:Y:S01]  /*0280*/  STG.E desc[UR6][R2.64], R5 ;  /* 0x0000000502007986 */ /* 0x001fe2000c101906 */
[----:B------:R-:W-:Y:S05]  /*0290*/  EXIT ;  /* 0x000000000000794d */ /* 0x000fea0003800000 */
.L_x_5:
        /* <DEDUP_REMOVED lines=14> */
.L_x_7:


//--------------------- .nv.shared.reduce_sum_f64 --------------------------
	.section	.nv.shared.reduce_sum_f64,"aw",@nobits
	.sectionflags	@""
	.align	16
	.zero		1024


//--------------------- .nv.shared.reserved.0     --------------------------
	.section	.nv.shared.reserved.0,"aw",@nobits
	.weak		__nv_reservedSMEM_offset_0_alias
	.size		__nv_reservedSMEM_offset_0_alias, 0, 64
	.other		__nv_reservedSMEM_offset_0_alias,@"STO_CUDA_RESERVED_SHARED STV_DEFAULT"
__nv_reservedSMEM_offset_0_alias:
	.zero		0
	.zero		64


//--------------------- .nv.shared.reduce_sum_f32 --------------------------
	.section	.nv.shared.reduce_sum_f32,"aw",@nobits
	.sectionflags	@""
	.align	16
	.zero		1024


//--------------------- .nv.constant0.reduce_sum_f64 --------------------------
	.section	.nv.constant0.reduce_sum_f64,"a",@progbits
	.sectionflags	@""
	.align	4
.nv.constant0.reduce_sum_f64:
	.zero		916


//--------------------- .nv.constant0.reduce_sum_f32 --------------------------
	.section	.nv.constant0.reduce_sum_f32,"a",@progbits
	.sectionflags	@""
	.align	4
.nv.constant0.reduce_sum_f32:
	.zero		916


//--------------------- SYMBOLS --------------------------

	.type		.nv.reservedSmem.offset0,@object
	.size		.nv.reservedSmem.offset0,0x4
	.type		.nv.reservedSmem.cap,@object
	.size		.nv.reservedSmem.cap,0x4
